//
// Generated by NVIDIA NVVM Compiler
//
// Compiler Build ID: CL-36424714
// Cuda compilation tools, release 13.0, V13.0.88
// Based on NVVM 20.0.0
//

.version 9.0
.target sm_100
.address_size 64

	// .globl	_Z3addv
.extern .func  (.param .b32 func_retval0) vprintf
(
	.param .b64 vprintf_param_0,
	.param .b64 vprintf_param_1
)
;
.global .align 1 .b8 $str[12] = {42, 42, 42, 67, 85, 68, 65, 42, 42, 42, 10};

.visible .entry _Z3addv()
{
	.reg .b32 	%r<3>;
	.reg .b64 	%rd<3>;

	mov.u64 	%rd1, $str;
	cvta.global.u64 	%rd2, %rd1;
	{ // callseq 0, 0
	.param .b64 param0;
	st.param.b64 	[param0], %rd2;
	.param .b64 param1;
	st.param.b64 	[param1], 0;
	.param .b32 retval0;
	call.uni (retval0), 
	vprintf, 
	(
	param0, 
	param1
	);
	ld.param.b32 	%r1, [retval0];
	} // callseq 0
	ret;

}


// ===== COMPILED SASS (sm_100) =====

	.target	sm_100

	.elftype	@"ET_EXEC"


//--------------------- .note.nv.tkinfo           --------------------------
	.section	.note.nv.tkinfo,"",@"SHT_NOTE"
	.sectionflags	@"SHF_NOTE_NV_TKINFO"
	.tkinfo
        /*0018*/ 	.word	0x00000002
        /*0030*/ 	.string	""
        /*0030*/ 	.string	"ptxas"
        /*0030*/ 	.string	"Cuda compilation tools, release 13.0, V13.0.88"
        /*0030*/ 	.string	"Build cuda_13.0.r13.0/compiler.36424714_0"
        /*0030*/ 	.string	"-arch sm_100 -m 64 "



//--------------------- .note.nv.cuinfo           --------------------------
	.section	.note.nv.cuinfo,"",@"SHT_NOTE"
	.sectionflags	@"SHF_NOTE_NV_CUINFO"
        /*0018*/ 	.short	0x0002
        /*001a*/ 	.short	0x0064
        /*001c*/ 	.short	0x0082
	.zero		2


//--------------------- .nv.info                  --------------------------
	.section	.nv.info,"",@"SHT_CUDA_INFO"
	.align	4


	//----- nvinfo : EIATTR_REGCOUNT
	.align		4
        /*0000*/ 	.byte	0x04, 0x2f
        /*0002*/ 	.short	(.L_2 - .L_1)
	.align		4
.L_1:
        /*0004*/ 	.word	index@(_Z3addv)
        /*0008*/ 	.word	0x00000018


	//----- nvinfo : EIATTR_FRAME_SIZE
	.align		4
.L_2:
        /*000c*/ 	.byte	0x04, 0x11
        /*000e*/ 	.short	(.L_4 - .L_3)
	.align		4
.L_3:
        /*0010*/ 	.word	index@(_Z3addv)
        /*0014*/ 	.word	0x00000000


	//----- nvinfo : EIATTR_MIN_STACK_SIZE
	.align		4
.L_4:
        /*0018*/ 	.byte	0x04, 0x12
        /*001a*/ 	.short	(.L_6 - .L_5)
	.align		4
.L_5:
        /*001c*/ 	.word	index@(_Z3addv)
        /*0020*/ 	.word	0x00000000
.L_6:


//--------------------- .nv.compat                --------------------------
	.section	.nv.compat,"",@"SHT_CUDA_COMPAT_INFO"
	.align	4
        /*0000*/ 	.byte	0x02, 0x09, 0x00, 0x00, 0x02, 0x02, 0x01, 0x00, 0x02, 0x05, 0x05, 0x00, 0x03, 0x07, 0x01, 0x01
        /*0010*/ 	.byte	0x02, 0x03, 0x00, 0x00, 0x02, 0x06, 0x01, 0x00, 0x04, 0x0b, 0x08, 0x00, 0x09, 0x00, 0x00, 0x00
        /*0020*/ 	.byte	0x00, 0x00, 0x00, 0x00


//--------------------- .nv.info._Z3addv          --------------------------
	.section	.nv.info._Z3addv,"",@"SHT_CUDA_INFO"
	.sectionflags	@""
	.align	4


	//----- nvinfo : EIATTR_CUDA_API_VERSION
	.align		4
        /*0000*/ 	.byte	0x04, 0x37
        /*0002*/ 	.short	(.L_8 - .L_7)
.L_7:
        /*0004*/ 	.word	0x00000082


	//----- nvinfo : EIATTR_SPARSE_MMA_MASK
	.align		4
.L_8:
        /*0008*/ 	.byte	0x03, 0x50
        /*000a*/ 	.short	0x0000


	//----- nvinfo : EIATTR_MAXREG_COUNT
	.align		4
        /*000c*/ 	.byte	0x03, 0x1b
        /*000e*/ 	.short	0x00ff


	//----- nvinfo : EIATTR_EXTERNS
	.align		4
        /*0010*/ 	.byte	0x04, 0x0f
        /*0012*/ 	.short	(.L_10 - .L_9)


	//   ....[0]....
	.align		4
.L_9:
        /*0014*/ 	.word	index@(vprintf)


	//----- nvinfo : EIATTR_MERCURY_ISA_VERSION
	.align		4
.L_10:
        /*0018*/ 	.byte	0x03, 0x5f
        /*001a*/ 	.short	0x0101


	//----- nvinfo : EIATTR_VRC_CTA_INIT_COUNT
	.align		4
        /*001c*/ 	.byte	0x02, 0x4a
	.zero		1
	.zero		1


	//----- nvinfo : EIATTR_SYSCALL_OFFSETS
	.align		4
        /*0020*/ 	.byte	0x04, 0x46
        /*0022*/ 	.short	(.L_12 - .L_11)


	//   ....[0]....
.L_11:
        /*0024*/ 	.word	0x00000080


	//----- nvinfo : EIATTR_EXIT_INSTR_OFFSETS
	.align		4
.L_12:
        /*0028*/ 	.byte	0x04, 0x1c
        /*002a*/ 	.short	(.L_14 - .L_13)


	//   ....[0]....
.L_13:
        /*002c*/ 	.word	0x00000090


	//----- nvinfo : EIATTR_SW_WAR
	.align		4
.L_14:
        /*0030*/ 	.byte	0x04, 0x36
        /*0032*/ 	.short	(.L_16 - .L_15)
.L_15:
        /*0034*/ 	.word	0x00000008
.L_16:


//--------------------- .nv.callgraph             --------------------------
	.section	.nv.callgraph,"",@"SHT_CUDA_CALLGRAPH"
	.align	4
	.sectionentsize	8
	.align		4
        /*0000*/ 	.word	0x00000000
	.align		4
        /*0004*/ 	.word	0xffffffff
	.align		4
        /*0008*/ 	.word	index@(_Z3addv)
	.align		4
        /*000c*/ 	.word	index@(vprintf)
	.align		4
        /*0010*/ 	.word	0x00000000
	.align		4
        /*0014*/ 	.word	0xfffffffe
	.align		4
        /*0018*/ 	.word	0x00000000
	.align		4
        /*001c*/ 	.word	0xfffffffd
	.align		4
        /*0020*/ 	.word	0x00000000
	.align		4
        /*0024*/ 	.word	0xfffffffc


//--------------------- .nv.constant4             --------------------------
	.section	.nv.constant4,"a",@progbits
	.align	8
	.align		8
.nv.constant4:
        /*0000*/ 	.dword	vprintf
	.align		8
        /*0008*/ 	.dword	$str


//--------------------- .text._Z3addv             --------------------------
	.section	.text._Z3addv,"ax",@progbits
	.align	128
        .global         _Z3addv
        .type           _Z3addv,@function
        .size           _Z3addv,(.L_x_2 - _Z3addv)
        .other          _Z3addv,@"STO_CUDA_ENTRY STV_DEFAULT"
_Z3addv:
.text._Z3addv:
[----:B------:R-:W0:Y:S01]  /*0000*/  LDC R1, c[0x0][0x37c] ;  /* 0x0000df00ff017b82 */ /* 0x000e220000000800 */
[----:B------:R-:W-:Y:S01]  /*0010*/  MOV R0, 0x0 ;  /* 0x0000000000007802 */ /* 0x000fe20000000f00 */
[----:B------:R-:W1:Y:S01]  /*0020*/  LDCU.64 UR4, c[0x4][0x8] ;  /* 0x01000100ff0477ac */ /* 0x000e620008000a00 */
[----:B------:R-:W-:-:S05]  /*0030*/  CS2R R6, SRZ ;  /* 0x0000000000067805 */ /* 0x000fca000001ff00 */
[----:B------:R2:W3:Y:S01]  /*0040*/  LDC.64 R2, c[0x4][R0] ;  /* 0x0100000000027b82 */ /* 0x0004e20000000a00 */
[----:B-1----:R-:W-:Y:S02]  /*0050*/  IMAD.U32 R4, RZ, RZ, UR4 ;  /* 0x00000004ff047e24 */ /* 0x002fe4000f8e00ff */
[----:B--2---:R-:W-:-:S07]  /*0060*/  IMAD.U32 R5, RZ, RZ, UR5 ;  /* 0x00000005ff057e24 */ /* 0x004fce000f8e00ff */
[----:B------:R-:W-:-:S07]  /*0070*/  LEPC R20, `(.L_x_0) ;  /* 0x000000001014794e */ /* 0x000fce0000000000 */
[----:B0--3--:R-:W-:Y:S05]  /*0080*/  CALL.ABS.NOINC R2 ;  /* 0x0000000002007343 */ /* 0x009fea0003c00000 */
.L_x_0:
[----:B------:R-:W-:Y:S05]  /*0090*/  EXIT ;  /* 0x000000000000794d */ /* 0x000fea0003800000 */
.L_x_1:
[----:B------:R-:W-:-:S00]  /*00a0*/  BRA `(.L_x_1) ;  /* 0xfffffffc00fc7947 */ /* 0x000fc0000383ffff */
[----:B------:R-:W-:-:S00]  /*00b0*/  NOP ;  /* 0x0000000000007918 */ /* 0x000fc00000000000 */
        /* <DEDUP_REMOVED lines=12> */
.L_x_2:


//--------------------- .nv.global.init           --------------------------
	.section	.nv.global.init,"aw",@progbits
.nv.global.init:
	.type		$str,@object
	.size		$str,(.L_0 - $str)
$str:
        /*0000*/ 	.byte	0x2a, 0x2a, 0x2a, 0x43, 0x55, 0x44, 0x41, 0x2a, 0x2a, 0x2a, 0x0a, 0x00
.L_0:


//--------------------- .nv.shared.reserved.0     --------------------------
	.section	.nv.shared.reserved.0,"aw",@nobits
	.weak		__nv_reservedSMEM_offset_0_alias
	.size		__nv_reservedSMEM_offset_0_alias, 0, 64
	.other		__nv_reservedSMEM_offset_0_alias,@"STO_CUDA_RESERVED_SHARED STV_DEFAULT"
__nv_reservedSMEM_offset_0_alias:
	.zero		0
	.zero		64


//--------------------- .nv.constant0._Z3addv     --------------------------
	.section	.nv.constant0._Z3addv,"a",@progbits
	.sectionflags	@""
	.align	4
.nv.constant0._Z3addv:
	.zero		896


//--------------------- SYMBOLS --------------------------

	.type		.nv.reservedSmem.offset0,@object
	.size		.nv.reservedSmem.offset0,0x4
	.type		vprintf,@function
